//
// Generated by NVIDIA NVVM Compiler
//
// Compiler Build ID: CL-36424714
// Cuda compilation tools, release 13.0, V13.0.88
// Based on NVVM 20.0.0
//

.version 9.0
.target sm_100
.address_size 64

	// .globl	_Z6kernelv
.extern .func  (.param .b32 func_retval0) vprintf
(
	.param .b64 vprintf_param_0,
	.param .b64 vprintf_param_1
)
;
.global .align 1 .b8 $str[42] = {72, 101, 108, 108, 111, 32, 102, 114, 111, 109, 32, 68, 101, 118, 105, 99, 101, 59, 32, 66, 108, 111, 99, 107, 58, 32, 37, 100, 44, 32, 84, 104, 114, 101, 97, 100, 32, 37, 100, 33, 10};

.visible .entry _Z6kernelv()
{
	.local .align 8 .b8 	__local_depot0[8];
	.reg .b64 	%SP;
	.reg .b64 	%SPL;
	.reg .b32 	%r<5>;
	.reg .b64 	%rd<5>;

	mov.u64 	%SPL, __local_depot0;
	cvta.local.u64 	%SP, %SPL;
	add.u64 	%rd1, %SP, 0;
	add.u64 	%rd2, %SPL, 0;
	mov.u32 	%r1, %ctaid.x;
	mov.u32 	%r2, %tid.x;
	st.local.v2.u32 	[%rd2], {%r1, %r2};
	mov.u64 	%rd3, $str;
	cvta.global.u64 	%rd4, %rd3;
	{ // callseq 0, 0
	.param .b64 param0;
	st.param.b64 	[param0], %rd4;
	.param .b64 param1;
	st.param.b64 	[param1], %rd1;
	.param .b32 retval0;
	call.uni (retval0), 
	vprintf, 
	(
	param0, 
	param1
	);
	ld.param.b32 	%r3, [retval0];
	} // callseq 0
	ret;

}


// ===== COMPILED SASS (sm_100) =====

	.target	sm_100

	.elftype	@"ET_EXEC"


//--------------------- .note.nv.tkinfo           --------------------------
	.section	.note.nv.tkinfo,"",@"SHT_NOTE"
	.sectionflags	@"SHF_NOTE_NV_TKINFO"
	.tkinfo
        /*0018*/ 	.word	0x00000002
        /*0030*/ 	.string	""
        /*0030*/ 	.string	"ptxas"
        /*0030*/ 	.string	"Cuda compilation tools, release 13.0, V13.0.88"
        /*0030*/ 	.string	"Build cuda_13.0.r13.0/compiler.36424714_0"
        /*0030*/ 	.string	"-arch sm_100 -m 64 "



//--------------------- .note.nv.cuinfo           --------------------------
	.section	.note.nv.cuinfo,"",@"SHT_NOTE"
	.sectionflags	@"SHF_NOTE_NV_CUINFO"
        /*0018*/ 	.short	0x0002
        /*001a*/ 	.short	0x0064
        /*001c*/ 	.short	0x0082
	.zero		2


//--------------------- .nv.info                  --------------------------
	.section	.nv.info,"",@"SHT_CUDA_INFO"
	.align	4


	//----- nvinfo : EIATTR_REGCOUNT
	.align		4
        /*0000*/ 	.byte	0x04, 0x2f
        /*0002*/ 	.short	(.L_2 - .L_1)
	.align		4
.L_1:
        /*0004*/ 	.word	index@(_Z6kernelv)
        /*0008*/ 	.word	0x00000018


	//----- nvinfo : EIATTR_FRAME_SIZE
	.align		4
.L_2:
        /*000c*/ 	.byte	0x04, 0x11
        /*000e*/ 	.short	(.L_4 - .L_3)
	.align		4
.L_3:
        /*0010*/ 	.word	index@(_Z6kernelv)
        /*0014*/ 	.word	0x00000008


	//----- nvinfo : EIATTR_MIN_STACK_SIZE
	.align		4
.L_4:
        /*0018*/ 	.byte	0x04, 0x12
        /*001a*/ 	.short	(.L_6 - .L_5)
	.align		4
.L_5:
        /*001c*/ 	.word	index@(_Z6kernelv)
        /*0020*/ 	.word	0x00000008
.L_6:


//--------------------- .nv.compat                --------------------------
	.section	.nv.compat,"",@"SHT_CUDA_COMPAT_INFO"
	.align	4
        /*0000*/ 	.byte	0x02, 0x09, 0x00, 0x00, 0x02, 0x02, 0x01, 0x00, 0x02, 0x05, 0x05, 0x00, 0x03, 0x07, 0x01, 0x01
        /*0010*/ 	.byte	0x02, 0x03, 0x00, 0x00, 0x02, 0x06, 0x01, 0x00, 0x04, 0x0b, 0x08, 0x00, 0x09, 0x00, 0x00, 0x00
        /*0020*/ 	.byte	0x00, 0x00, 0x00, 0x00


//--------------------- .nv.info._Z6kernelv       --------------------------
	.section	.nv.info._Z6kernelv,"",@"SHT_CUDA_INFO"
	.sectionflags	@""
	.align	4


	//----- nvinfo : EIATTR_CUDA_API_VERSION
	.align		4
        /*0000*/ 	.byte	0x04, 0x37
        /*0002*/ 	.short	(.L_8 - .L_7)
.L_7:
        /*0004*/ 	.word	0x00000082


	//----- nvinfo : EIATTR_SPARSE_MMA_MASK
	.align		4
.L_8:
        /*0008*/ 	.byte	0x03, 0x50
        /*000a*/ 	.short	0x0000


	//----- nvinfo : EIATTR_MAXREG_COUNT
	.align		4
        /*000c*/ 	.byte	0x03, 0x1b
        /*000e*/ 	.short	0x00ff


	//----- nvinfo : EIATTR_EXTERNS
	.align		4
        /*0010*/ 	.byte	0x04, 0x0f
        /*0012*/ 	.short	(.L_10 - .L_9)


	//   ....[0]....
	.align		4
.L_9:
        /*0014*/ 	.word	index@(vprintf)


	//----- nvinfo : EIATTR_MERCURY_ISA_VERSION
	.align		4
.L_10:
        /*0018*/ 	.byte	0x03, 0x5f
        /*001a*/ 	.short	0x0101


	//----- nvinfo : EIATTR_VRC_CTA_INIT_COUNT
	.align		4
        /*001c*/ 	.byte	0x02, 0x4a
	.zero		1
	.zero		1


	//----- nvinfo : EIATTR_SYSCALL_OFFSETS
	.align		4
        /*0020*/ 	.byte	0x04, 0x46
        /*0022*/ 	.short	(.L_12 - .L_11)


	//   ....[0]....
.L_11:
        /*0024*/ 	.word	0x000000f0


	//----- nvinfo : EIATTR_EXIT_INSTR_OFFSETS
	.align		4
.L_12:
        /*0028*/ 	.byte	0x04, 0x1c
        /*002a*/ 	.short	(.L_14 - .L_13)


	//   ....[0]....
.L_13:
        /*002c*/ 	.word	0x00000100


	//----- nvinfo : EIATTR_SW_WAR
	.align		4
.L_14:
        /*0030*/ 	.byte	0x04, 0x36
        /*0032*/ 	.short	(.L_16 - .L_15)
.L_15:
        /*0034*/ 	.word	0x00000008
.L_16:


//--------------------- .nv.callgraph             --------------------------
	.section	.nv.callgraph,"",@"SHT_CUDA_CALLGRAPH"
	.align	4
	.sectionentsize	8
	.align		4
        /*0000*/ 	.word	0x00000000
	.align		4
        /*0004*/ 	.word	0xffffffff
	.align		4
        /*0008*/ 	.word	index@(_Z6kernelv)
	.align		4
        /*000c*/ 	.word	index@(vprintf)
	.align		4
        /*0010*/ 	.word	0x00000000
	.align		4
        /*0014*/ 	.word	0xfffffffe
	.align		4
        /*0018*/ 	.word	0x00000000
	.align		4
        /*001c*/ 	.word	0xfffffffd
	.align		4
        /*0020*/ 	.word	0x00000000
	.align		4
        /*0024*/ 	.word	0xfffffffc


//--------------------- .nv.constant4             --------------------------
	.section	.nv.constant4,"a",@progbits
	.align	8
	.align		8
.nv.constant4:
        /*0000*/ 	.dword	vprintf
	.align		8
        /*0008*/ 	.dword	$str


//--------------------- .text._Z6kernelv          --------------------------
	.section	.text._Z6kernelv,"ax",@progbits
	.align	128
        .global         _Z6kernelv
        .type           _Z6kernelv,@function
        .size           _Z6kernelv,(.L_x_2 - _Z6kernelv)
        .other          _Z6kernelv,@"STO_CUDA_ENTRY STV_DEFAULT"
_Z6kernelv:
.text._Z6kernelv:
[----:B------:R-:W0:Y:S01]  /*0000*/  LDC R1, c[0x0][0x37c] ;  /* 0x0000df00ff017b82 */ /* 0x000e220000000800 */
[----:B------:R-:W1:Y:S01]  /*0010*/  S2R R8, SR_CTAID.X ;  /* 0x0000000000087919 */ /* 0x000e620000002500 */
[----:B0-----:R-:W-:Y:S01]  /*0020*/  VIADD R1, R1, 0xfffffff8 ;  /* 0xfffffff801017836 */ /* 0x001fe20000000000 */
[----:B------:R-:W-:Y:S01]  /*0030*/  MOV R0, 0x0 ;  /* 0x0000000000007802 */ /* 0x000fe20000000f00 */
[----:B------:R-:W0:Y:S01]  /*0040*/  LDCU UR4, c[0x0][0x2f8] ;  /* 0x00005f00ff0477ac */ /* 0x000e220008000800 */
[----:B------:R-:W1:Y:S03]  /*0050*/  S2R R9, SR_TID.X ;  /* 0x0000000000097919 */ /* 0x000e660000002100 */
[----:B------:R2:W3:Y:S01]  /*0060*/  LDC.64 R2, c[0x4][R0] ;  /* 0x0100000000027b82 */ /* 0x0004e20000000a00 */
[----:B------:R-:W4:Y:S01]  /*0070*/  LDCU.64 UR6, c[0x4][0x8] ;  /* 0x01000100ff0677ac */ /* 0x000f220008000a00 */
[----:B------:R-:W5:Y:S01]  /*0080*/  LDCU UR5, c[0x0][0x2fc] ;  /* 0x00005f80ff0577ac */ /* 0x000f620008000800 */
[----:B0-----:R-:W-:Y:S01]  /*0090*/  IADD3 R6, P0, PT, R1, UR4, RZ ;  /* 0x0000000401067c10 */ /* 0x001fe2000ff1e0ff */
[----:B----4-:R-:W-:Y:S01]  /*00a0*/  IMAD.U32 R4, RZ, RZ, UR6 ;  /* 0x00000006ff047e24 */ /* 0x010fe2000f8e00ff */
[----:B------:R-:W-:-:S03]  /*00b0*/  MOV R5, UR7 ;  /* 0x0000000700057c02 */ /* 0x000fc60008000f00 */
[----:B-----5:R-:W-:Y:S01]  /*00c0*/  IMAD.X R7, RZ, RZ, UR5, P0 ;  /* 0x00000005ff077e24 */ /* 0x020fe200080e06ff */
[----:B-1----:R2:W-:Y:S07]  /*00d0*/  STL.64 [R1], R8 ;  /* 0x0000000801007387 */ /* 0x0025ee0000100a00 */
[----:B------:R-:W-:-:S07]  /*00e0*/  LEPC R20, `(.L_x_0) ;  /* 0x000000001014794e */ /* 0x000fce0000000000 */
[----:B--23--:R-:W-:Y:S05]  /*00f0*/  CALL.ABS.NOINC R2 ;  /* 0x0000000002007343 */ /* 0x00cfea0003c00000 */
.L_x_0:
[----:B------:R-:W-:Y:S05]  /*0100*/  EXIT ;  /* 0x000000000000794d */ /* 0x000fea0003800000 */
.L_x_1:
[----:B------:R-:W-:-:S00]  /*0110*/  BRA `(.L_x_1) ;  /* 0xfffffffc00fc7947 */ /* 0x000fc0000383ffff */
[----:B------:R-:W-:-:S00]  /*0120*/  NOP ;  /* 0x0000000000007918 */ /* 0x000fc00000000000 */
        /* <DEDUP_REMOVED lines=13> */
.L_x_2:


//--------------------- .nv.global.init           --------------------------
	.section	.nv.global.init,"aw",@progbits
.nv.global.init:
	.type		$str,@object
	.size		$str,(.L_0 - $str)
$str:
        /*0000*/ 	.byte	0x48, 0x65, 0x6c, 0x6c, 0x6f, 0x20, 0x66, 0x72, 0x6f, 0x6d, 0x20, 0x44, 0x65, 0x76, 0x69, 0x63
        /*0010*/ 	.byte	0x65, 0x3b, 0x20, 0x42, 0x6c, 0x6f, 0x63, 0x6b, 0x3a, 0x20, 0x25, 0x64, 0x2c, 0x20, 0x54, 0x68
        /*0020*/ 	.byte	0x72, 0x65, 0x61, 0x64, 0x20, 0x25, 0x64, 0x21, 0x0a, 0x00
.L_0:


//--------------------- .nv.shared.reserved.0     --------------------------
	.section	.nv.shared.reserved.0,"aw",@nobits
	.weak		__nv_reservedSMEM_offset_0_alias
	.size		__nv_reservedSMEM_offset_0_alias, 0, 64
	.other		__nv_reservedSMEM_offset_0_alias,@"STO_CUDA_RESERVED_SHARED STV_DEFAULT"
__nv_reservedSMEM_offset_0_alias:
	.zero		0
	.zero		64


//--------------------- .nv.constant0._Z6kernelv  --------------------------
	.section	.nv.constant0._Z6kernelv,"a",@progbits
	.sectionflags	@""
	.align	4
.nv.constant0._Z6kernelv:
	.zero		896


//--------------------- SYMBOLS --------------------------

	.type		.nv.reservedSmem.offset0,@object
	.size		.nv.reservedSmem.offset0,0x4
	.type		vprintf,@function
